//
// Generated by NVIDIA NVVM Compiler
//
// Compiler Build ID: CL-36424714
// Cuda compilation tools, release 13.0, V13.0.88
// Based on NVVM 20.0.0
//

.version 9.0
.target sm_100
.address_size 64

	// .globl	_Z19add_single_threadediPfS_

.visible .entry _Z19add_single_threadediPfS_(
	.param .u32 _Z19add_single_threadediPfS__param_0,
	.param .u64 .ptr .align 1 _Z19add_single_threadediPfS__param_1,
	.param .u64 .ptr .align 1 _Z19add_single_threadediPfS__param_2
)
{
	.reg .pred 	%p<10>;
	.reg .b32 	%r<23>;
	.reg .b32 	%f<88>;
	.reg .b64 	%rd<28>;

	ld.param.u32 	%r16, [_Z19add_single_threadediPfS__param_0];
	ld.param.u64 	%rd15, [_Z19add_single_threadediPfS__param_1];
	ld.param.u64 	%rd16, [_Z19add_single_threadediPfS__param_2];
	cvta.to.global.u64 	%rd1, %rd16;
	cvta.to.global.u64 	%rd2, %rd15;
	setp.lt.s32 	%p1, %r16, 1;
	@%p1 bra 	$L__BB0_13;
	and.b32  	%r1, %r16, 15;
	setp.lt.u32 	%p2, %r16, 16;
	mov.b32 	%r20, 0;
	@%p2 bra 	$L__BB0_4;
	and.b32  	%r20, %r16, 2147483632;
	neg.s32 	%r18, %r20;
	add.s64 	%rd25, %rd2, 32;
	add.s64 	%rd24, %rd1, 32;
$L__BB0_3:
	.pragma "nounroll";
	ld.global.f32 	%f1, [%rd25+-32];
	ld.global.f32 	%f2, [%rd24+-32];
	add.f32 	%f3, %f1, %f2;
	st.global.f32 	[%rd24+-32], %f3;
	ld.global.f32 	%f4, [%rd25+-28];
	ld.global.f32 	%f5, [%rd24+-28];
	add.f32 	%f6, %f4, %f5;
	st.global.f32 	[%rd24+-28], %f6;
	ld.global.f32 	%f7, [%rd25+-24];
	ld.global.f32 	%f8, [%rd24+-24];
	add.f32 	%f9, %f7, %f8;
	st.global.f32 	[%rd24+-24], %f9;
	ld.global.f32 	%f10, [%rd25+-20];
	ld.global.f32 	%f11, [%rd24+-20];
	add.f32 	%f12, %f10, %f11;
	st.global.f32 	[%rd24+-20], %f12;
	ld.global.f32 	%f13, [%rd25+-16];
	ld.global.f32 	%f14, [%rd24+-16];
	add.f32 	%f15, %f13, %f14;
	st.global.f32 	[%rd24+-16], %f15;
	ld.global.f32 	%f16, [%rd25+-12];
	ld.global.f32 	%f17, [%rd24+-12];
	add.f32 	%f18, %f16, %f17;
	st.global.f32 	[%rd24+-12], %f18;
	ld.global.f32 	%f19, [%rd25+-8];
	ld.global.f32 	%f20, [%rd24+-8];
	add.f32 	%f21, %f19, %f20;
	st.global.f32 	[%rd24+-8], %f21;
	ld.global.f32 	%f22, [%rd25+-4];
	ld.global.f32 	%f23, [%rd24+-4];
	add.f32 	%f24, %f22, %f23;
	st.global.f32 	[%rd24+-4], %f24;
	ld.global.f32 	%f25, [%rd25];
	ld.global.f32 	%f26, [%rd24];
	add.f32 	%f27, %f25, %f26;
	st.global.f32 	[%rd24], %f27;
	ld.global.f32 	%f28, [%rd25+4];
	ld.global.f32 	%f29, [%rd24+4];
	add.f32 	%f30, %f28, %f29;
	st.global.f32 	[%rd24+4], %f30;
	ld.global.f32 	%f31, [%rd25+8];
	ld.global.f32 	%f32, [%rd24+8];
	add.f32 	%f33, %f31, %f32;
	st.global.f32 	[%rd24+8], %f33;
	ld.global.f32 	%f34, [%rd25+12];
	ld.global.f32 	%f35, [%rd24+12];
	add.f32 	%f36, %f34, %f35;
	st.global.f32 	[%rd24+12], %f36;
	ld.global.f32 	%f37, [%rd25+16];
	ld.global.f32 	%f38, [%rd24+16];
	add.f32 	%f39, %f37, %f38;
	st.global.f32 	[%rd24+16], %f39;
	ld.global.f32 	%f40, [%rd25+20];
	ld.global.f32 	%f41, [%rd24+20];
	add.f32 	%f42, %f40, %f41;
	st.global.f32 	[%rd24+20], %f42;
	ld.global.f32 	%f43, [%rd25+24];
	ld.global.f32 	%f44, [%rd24+24];
	add.f32 	%f45, %f43, %f44;
	st.global.f32 	[%rd24+24], %f45;
	ld.global.f32 	%f46, [%rd25+28];
	ld.global.f32 	%f47, [%rd24+28];
	add.f32 	%f48, %f46, %f47;
	st.global.f32 	[%rd24+28], %f48;
	add.s32 	%r18, %r18, 16;
	add.s64 	%rd25, %rd25, 64;
	add.s64 	%rd24, %rd24, 64;
	setp.ne.s32 	%p3, %r18, 0;
	@%p3 bra 	$L__BB0_3;
$L__BB0_4:
	setp.eq.s32 	%p4, %r1, 0;
	@%p4 bra 	$L__BB0_13;
	and.b32  	%r7, %r16, 7;
	setp.lt.u32 	%p5, %r1, 8;
	@%p5 bra 	$L__BB0_7;
	mul.wide.u32 	%rd17, %r20, 4;
	add.s64 	%rd18, %rd2, %rd17;
	ld.global.f32 	%f49, [%rd18];
	add.s64 	%rd19, %rd1, %rd17;
	ld.global.f32 	%f50, [%rd19];
	add.f32 	%f51, %f49, %f50;
	st.global.f32 	[%rd19], %f51;
	ld.global.f32 	%f52, [%rd18+4];
	ld.global.f32 	%f53, [%rd19+4];
	add.f32 	%f54, %f52, %f53;
	st.global.f32 	[%rd19+4], %f54;
	ld.global.f32 	%f55, [%rd18+8];
	ld.global.f32 	%f56, [%rd19+8];
	add.f32 	%f57, %f55, %f56;
	st.global.f32 	[%rd19+8], %f57;
	ld.global.f32 	%f58, [%rd18+12];
	ld.global.f32 	%f59, [%rd19+12];
	add.f32 	%f60, %f58, %f59;
	st.global.f32 	[%rd19+12], %f60;
	ld.global.f32 	%f61, [%rd18+16];
	ld.global.f32 	%f62, [%rd19+16];
	add.f32 	%f63, %f61, %f62;
	st.global.f32 	[%rd19+16], %f63;
	ld.global.f32 	%f64, [%rd18+20];
	ld.global.f32 	%f65, [%rd19+20];
	add.f32 	%f66, %f64, %f65;
	st.global.f32 	[%rd19+20], %f66;
	ld.global.f32 	%f67, [%rd18+24];
	ld.global.f32 	%f68, [%rd19+24];
	add.f32 	%f69, %f67, %f68;
	st.global.f32 	[%rd19+24], %f69;
	ld.global.f32 	%f70, [%rd18+28];
	ld.global.f32 	%f71, [%rd19+28];
	add.f32 	%f72, %f70, %f71;
	st.global.f32 	[%rd19+28], %f72;
	add.s32 	%r20, %r20, 8;
$L__BB0_7:
	setp.eq.s32 	%p6, %r7, 0;
	@%p6 bra 	$L__BB0_13;
	and.b32  	%r10, %r16, 3;
	setp.lt.u32 	%p7, %r7, 4;
	@%p7 bra 	$L__BB0_10;
	mul.wide.u32 	%rd20, %r20, 4;
	add.s64 	%rd21, %rd2, %rd20;
	ld.global.f32 	%f73, [%rd21];
	add.s64 	%rd22, %rd1, %rd20;
	ld.global.f32 	%f74, [%rd22];
	add.f32 	%f75, %f73, %f74;
	st.global.f32 	[%rd22], %f75;
	ld.global.f32 	%f76, [%rd21+4];
	ld.global.f32 	%f77, [%rd22+4];
	add.f32 	%f78, %f76, %f77;
	st.global.f32 	[%rd22+4], %f78;
	ld.global.f32 	%f79, [%rd21+8];
	ld.global.f32 	%f80, [%rd22+8];
	add.f32 	%f81, %f79, %f80;
	st.global.f32 	[%rd22+8], %f81;
	ld.global.f32 	%f82, [%rd21+12];
	ld.global.f32 	%f83, [%rd22+12];
	add.f32 	%f84, %f82, %f83;
	st.global.f32 	[%rd22+12], %f84;
	add.s32 	%r20, %r20, 4;
$L__BB0_10:
	setp.eq.s32 	%p8, %r10, 0;
	@%p8 bra 	$L__BB0_13;
	mul.wide.u32 	%rd23, %r20, 4;
	add.s64 	%rd27, %rd1, %rd23;
	add.s64 	%rd26, %rd2, %rd23;
	neg.s32 	%r22, %r10;
$L__BB0_12:
	.pragma "nounroll";
	ld.global.f32 	%f85, [%rd26];
	ld.global.f32 	%f86, [%rd27];
	add.f32 	%f87, %f85, %f86;
	st.global.f32 	[%rd27], %f87;
	add.s64 	%rd27, %rd27, 4;
	add.s64 	%rd26, %rd26, 4;
	add.s32 	%r22, %r22, 1;
	setp.ne.s32 	%p9, %r22, 0;
	@%p9 bra 	$L__BB0_12;
$L__BB0_13:
	ret;

}


// ===== COMPILED SASS (sm_100) =====

	.target	sm_100

	.elftype	@"ET_EXEC"


//--------------------- .note.nv.tkinfo           --------------------------
	.section	.note.nv.tkinfo,"",@"SHT_NOTE"
	.sectionflags	@"SHF_NOTE_NV_TKINFO"
	.tkinfo
        /*0018*/ 	.word	0x00000002
        /*0030*/ 	.string	""
        /*0030*/ 	.string	"ptxas"
        /*0030*/ 	.string	"Cuda compilation tools, release 13.0, V13.0.88"
        /*0030*/ 	.string	"Build cuda_13.0.r13.0/compiler.36424714_0"
        /*0030*/ 	.string	"-arch sm_100 -m 64 "



//--------------------- .note.nv.cuinfo           --------------------------
	.section	.note.nv.cuinfo,"",@"SHT_NOTE"
	.sectionflags	@"SHF_NOTE_NV_CUINFO"
        /*0018*/ 	.short	0x0002
        /*001a*/ 	.short	0x0064
        /*001c*/ 	.short	0x0082
	.zero		2


//--------------------- .nv.info                  --------------------------
	.section	.nv.info,"",@"SHT_CUDA_INFO"
	.align	4


	//----- nvinfo : EIATTR_REGCOUNT
	.align		4
        /*0000*/ 	.byte	0x04, 0x2f
        /*0002*/ 	.short	(.L_1 - .L_0)
	.align		4
.L_0:
        /*0004*/ 	.word	index@(_Z19add_single_threadediPfS_)
        /*0008*/ 	.word	0x00000012


	//----- nvinfo : EIATTR_FRAME_SIZE
	.align		4
.L_1:
        /*000c*/ 	.byte	0x04, 0x11
        /*000e*/ 	.short	(.L_3 - .L_2)
	.align		4
.L_2:
        /*0010*/ 	.word	index@(_Z19add_single_threadediPfS_)
        /*0014*/ 	.word	0x00000000


	//----- nvinfo : EIATTR_MIN_STACK_SIZE
	.align		4
.L_3:
        /*0018*/ 	.byte	0x04, 0x12
        /*001a*/ 	.short	(.L_5 - .L_4)
	.align		4
.L_4:
        /*001c*/ 	.word	index@(_Z19add_single_threadediPfS_)
        /*0020*/ 	.word	0x00000000
.L_5:


//--------------------- .nv.compat                --------------------------
	.section	.nv.compat,"",@"SHT_CUDA_COMPAT_INFO"
	.align	4
        /*0000*/ 	.byte	0x02, 0x09, 0x00, 0x00, 0x02, 0x02, 0x01, 0x00, 0x02, 0x05, 0x05, 0x00, 0x03, 0x07, 0x01, 0x01
        /*0010*/ 	.byte	0x02, 0x03, 0x00, 0x00, 0x02, 0x06, 0x01, 0x00, 0x04, 0x0b, 0x08, 0x00, 0x09, 0x00, 0x00, 0x00
        /*0020*/ 	.byte	0x00, 0x00, 0x00, 0x00


//--------------------- .nv.info._Z19add_single_threadediPfS_ --------------------------
	.section	.nv.info._Z19add_single_threadediPfS_,"",@"SHT_CUDA_INFO"
	.sectionflags	@""
	.align	4


	//----- nvinfo : EIATTR_CUDA_API_VERSION
	.align		4
        /*0000*/ 	.byte	0x04, 0x37
        /*0002*/ 	.short	(.L_7 - .L_6)
.L_6:
        /*0004*/ 	.word	0x00000082


	//----- nvinfo : EIATTR_KPARAM_INFO
	.align		4
.L_7:
        /*0008*/ 	.byte	0x04, 0x17
        /*000a*/ 	.short	(.L_9 - .L_8)
.L_8:
        /*000c*/ 	.word	0x00000000
        /*0010*/ 	.short	0x0002
        /*0012*/ 	.short	0x0010
        /*0014*/ 	.byte	0x00, 0xf5, 0x21, 0x00


	//----- nvinfo : EIATTR_KPARAM_INFO
	.align		4
.L_9:
        /*0018*/ 	.byte	0x04, 0x17
        /*001a*/ 	.short	(.L_11 - .L_10)
.L_10:
        /*001c*/ 	.word	0x00000000
        /*0020*/ 	.short	0x0001
        /*0022*/ 	.short	0x0008
        /*0024*/ 	.byte	0x00, 0xf5, 0x21, 0x00


	//----- nvinfo : EIATTR_KPARAM_INFO
	.align		4
.L_11:
        /*0028*/ 	.byte	0x04, 0x17
        /*002a*/ 	.short	(.L_13 - .L_12)
.L_12:
        /*002c*/ 	.word	0x00000000
        /*0030*/ 	.short	0x0000
        /*0032*/ 	.short	0x0000
        /*0034*/ 	.byte	0x00, 0xf0, 0x11, 0x00


	//----- nvinfo : EIATTR_SPARSE_MMA_MASK
	.align		4
.L_13:
        /*0038*/ 	.byte	0x03, 0x50
        /*003a*/ 	.short	0x0000


	//----- nvinfo : EIATTR_MAXREG_COUNT
	.align		4
        /*003c*/ 	.byte	0x03, 0x1b
        /*003e*/ 	.short	0x00ff


	//----- nvinfo : EIATTR_MERCURY_ISA_VERSION
	.align		4
        /*0040*/ 	.byte	0x03, 0x5f
        /*0042*/ 	.short	0x0101


	//----- nvinfo : EIATTR_VRC_CTA_INIT_COUNT
	.align		4
        /*0044*/ 	.byte	0x02, 0x4a
	.zero		1
	.zero		1


	//----- nvinfo : EIATTR_EXIT_INSTR_OFFSETS
	.align		4
        /*0048*/ 	.byte	0x04, 0x1c
        /*004a*/ 	.short	(.L_15 - .L_14)


	//   ....[0]....
.L_14:
        /*004c*/ 	.word	0x00000030


	//   ....[1]....
        /*0050*/ 	.word	0x00000600


	//   ....[2]....
        /*0054*/ 	.word	0x000008a0


	//   ....[3]....
        /*0058*/ 	.word	0x00000a40


	//   ....[4]....
        /*005c*/ 	.word	0x00000b90


	//----- nvinfo : EIATTR_CBANK_PARAM_SIZE
	.align		4
.L_15:
        /*0060*/ 	.byte	0x03, 0x19
        /*0062*/ 	.short	0x0018


	//----- nvinfo : EIATTR_PARAM_CBANK
	.align		4
        /*0064*/ 	.byte	0x04, 0x0a
        /*0066*/ 	.short	(.L_17 - .L_16)
	.align		4
.L_16:
        /*0068*/ 	.word	index@(.nv.constant0._Z19add_single_threadediPfS_)
        /*006c*/ 	.short	0x0380
        /*006e*/ 	.short	0x0018


	//----- nvinfo : EIATTR_SW_WAR
	.align		4
.L_17:
        /*0070*/ 	.byte	0x04, 0x36
        /*0072*/ 	.short	(.L_19 - .L_18)
.L_18:
        /*0074*/ 	.word	0x00000008
.L_19:


//--------------------- .nv.callgraph             --------------------------
	.section	.nv.callgraph,"",@"SHT_CUDA_CALLGRAPH"
	.align	4
	.sectionentsize	8
	.align		4
        /*0000*/ 	.word	0x00000000
	.align		4
        /*0004*/ 	.word	0xffffffff
	.align		4
        /*0008*/ 	.word	0x00000000
	.align		4
        /*000c*/ 	.word	0xfffffffe
	.align		4
        /*0010*/ 	.word	0x00000000
	.align		4
        /*0014*/ 	.word	0xfffffffd
	.align		4
        /*0018*/ 	.word	0x00000000
	.align		4
        /*001c*/ 	.word	0xfffffffc


//--------------------- .text._Z19add_single_threadediPfS_ --------------------------
	.section	.text._Z19add_single_threadediPfS_,"ax",@progbits
	.align	128
        .global         _Z19add_single_threadediPfS_
        .type           _Z19add_single_threadediPfS_,@function
        .size           _Z19add_single_threadediPfS_,(.L_x_6 - _Z19add_single_threadediPfS_)
        .other          _Z19add_single_threadediPfS_,@"STO_CUDA_ENTRY STV_DEFAULT"
_Z19add_single_threadediPfS_:
.text._Z19add_single_threadediPfS_:
[----:B------:R-:W-:Y:S08]  /*0000*/  LDC R1, c[0x0][0x37c] ;  /* 0x0000df00ff017b82 */ /* 0x000ff00000000800 */
[----:B------:R-:W0:Y:S02]  /*0010*/  LDC R6, c[0x0][0x380] ;  /* 0x0000e000ff067b82 */ /* 0x000e240000000800 */
[----:B0-----:R-:W-:-:S13]  /*0020*/  ISETP.GE.AND P0, PT, R6, 0x1, PT ;  /* 0x000000010600780c */ /* 0x001fda0003f06270 */
[----:B------:R-:W-:Y:S05]  /*0030*/  @!P0 EXIT ;  /* 0x000000000000894d */ /* 0x000fea0003800000 */
[C---:B------:R-:W-:Y:S01]  /*0040*/  ISETP.GE.U32.AND P1, PT, R6.reuse, 0x10, PT ;  /* 0x000000100600780c */ /* 0x040fe20003f26070 */
[----:B------:R-:W0:Y:S01]  /*0050*/  LDCU.64 UR8, c[0x0][0x358] ;  /* 0x00006b00ff0877ac */ /* 0x000e220008000a00 */
[----:B------:R-:W-:Y:S01]  /*0060*/  LOP3.LUT R10, R6, 0xf, RZ, 0xc0, !PT ;  /* 0x0000000f060a7812 */ /* 0x000fe200078ec0ff */
[----:B------:R-:W-:-:S03]  /*0070*/  HFMA2 R0, -RZ, RZ, 0, 0 ;  /* 0x00000000ff007431 */ /* 0x000fc600000001ff */
[----:B------:R-:W-:-:S07]  /*0080*/  ISETP.NE.AND P0, PT, R10, RZ, PT ;  /* 0x000000ff0a00720c */ /* 0x000fce0003f05270 */
[----:B------:R-:W-:Y:S06]  /*0090*/  @!P1 BRA `(.L_x_0) ;  /* 0x0000000400589947 */ /* 0x000fec0003800000 */
[----:B------:R-:W1:Y:S01]  /*00a0*/  LDCU.64 UR6, c[0x0][0x388] ;  /* 0x00007100ff0677ac */ /* 0x000e620008000a00 */
[----:B------:R-:W-:Y:S01]  /*00b0*/  LOP3.LUT R0, R6, 0x7ffffff0, RZ, 0xc0, !PT ;  /* 0x7ffffff006007812 */ /* 0x000fe200078ec0ff */
[----:B------:R-:W2:Y:S03]  /*00c0*/  LDCU.64 UR4, c[0x0][0x390] ;  /* 0x00007200ff0477ac */ /* 0x000ea60008000a00 */
[----:B------:R-:W-:Y:S01]  /*00d0*/  IADD3 R7, PT, PT, -R0, RZ, RZ ;  /* 0x000000ff00077210 */ /* 0x000fe20007ffe1ff */
[----:B-1----:R-:W-:Y:S02]  /*00e0*/  UIADD3 UR6, UP0, UPT, UR6, 0x20, URZ ;  /* 0x0000002006067890 */ /* 0x002fe4000ff1e0ff */
[----:B--2---:R-:W-:Y:S02]  /*00f0*/  UIADD3 UR4, UP1, UPT, UR4, 0x20, URZ ;  /* 0x0000002004047890 */ /* 0x004fe4000ff3e0ff */
[----:B------:R-:W-:-:S02]  /*0100*/  UIADD3.X UR7, UPT, UPT, URZ, UR7, URZ, UP0, !UPT ;  /* 0x00000007ff077290 */ /* 0x000fc400087fe4ff */
[----:B------:R-:W-:Y:S01]  /*0110*/  MOV R12, UR6 ;  /* 0x00000006000c7c02 */ /* 0x000fe20008000f00 */
[----:B------:R-:W-:Y:S01]  /*0120*/  UIADD3.X UR5, UPT, UPT, URZ, UR5, URZ, UP1, !UPT ;  /* 0x00000005ff057290 */ /* 0x000fe20008ffe4ff */
[----:B------:R-:W-:Y:S02]  /*0130*/  MOV R8, UR4 ;  /* 0x0000000400087c02 */ /* 0x000fe40008000f00 */
[----:B------:R-:W-:-:S03]  /*0140*/  MOV R3, UR7 ;  /* 0x0000000700037c02 */ /* 0x000fc60008000f00 */
[----:B------:R-:W-:-:S07]  /*0150*/  MOV R9, UR5 ;  /* 0x0000000500097c02 */ /* 0x000fce0008000f00 */
.L_x_1:
[----:B------:R-:W-:Y:S02]  /*0160*/  MOV R2, R12 ;  /* 0x0000000c00027202 */ /* 0x000fe40000000f00 */
[----:B-1----:R-:W-:Y:S02]  /*0170*/  MOV R4, R8 ;  /* 0x0000000800047202 */ /* 0x002fe40000000f00 */
[----:B------:R-:W-:Y:S01]  /*0180*/  MOV R5, R9 ;  /* 0x0000000900057202 */ /* 0x000fe20000000f00 */
[----:B0-----:R-:W2:Y:S04]  /*0190*/  LDG.E R8, desc[UR8][R2.64+-0x20] ;  /* 0xffffe00802087981 */ /* 0x001ea8000c1e1900 */
[----:B------:R-:W2:Y:S04]  /*01a0*/  LDG.E R9, desc[UR8][R4.64+-0x20] ;  /* 0xffffe00804097981 */ /* 0x000ea8000c1e1900 */
[----:B------:R-:W3:Y:S04]  /*01b0*/  LDG.E R11, desc[UR8][R4.64+-0x1c] ;  /* 0xffffe408040b7981 */ /* 0x000ee8000c1e1900 */
[----:B------:R-:W4:Y:S04]  /*01c0*/  LDG.E R13, desc[UR8][R4.64+-0x18] ;  /* 0xffffe808040d7981 */ /* 0x000f28000c1e1900 */
[----:B------:R-:W5:Y:S01]  /*01d0*/  LDG.E R15, desc[UR8][R4.64+-0x14] ;  /* 0xffffec08040f7981 */ /* 0x000f62000c1e1900 */
[----:B--2---:R-:W-:-:S05]  /*01e0*/  FADD R9, R8, R9 ;  /* 0x0000000908097221 */ /* 0x004fca0000000000 */
[----:B------:R0:W-:Y:S04]  /*01f0*/  STG.E desc[UR8][R4.64+-0x20], R9 ;  /* 0xffffe00904007986 */ /* 0x0001e8000c101908 */
[----:B------:R-:W3:Y:S04]  /*0200*/  LDG.E R8, desc[UR8][R2.64+-0x1c] ;  /* 0xffffe40802087981 */ /* 0x000ee8000c1e1900 */
[----:B0-----:R-:W2:Y:S01]  /*0210*/  LDG.E R9, desc[UR8][R4.64+-0x10] ;  /* 0xfffff00804097981 */ /* 0x001ea2000c1e1900 */
[----:B---3--:R-:W-:-:S05]  /*0220*/  FADD R11, R8, R11 ;  /* 0x0000000b080b7221 */ /* 0x008fca0000000000 */
[----:B------:R0:W-:Y:S04]  /*0230*/  STG.E desc[UR8][R4.64+-0x1c], R11 ;  /* 0xffffe40b04007986 */ /* 0x0001e8000c101908 */
[----:B------:R-:W4:Y:S04]  /*0240*/  LDG.E R8, desc[UR8][R2.64+-0x18] ;  /* 0xffffe80802087981 */ /* 0x000f28000c1e1900 */
[----:B0-----:R-:W3:Y:S01]  /*0250*/  LDG.E R11, desc[UR8][R4.64+-0xc] ;  /* 0xfffff408040b7981 */ /* 0x001ee2000c1e1900 */
[----:B----4-:R-:W-:-:S05]  /*0260*/  FADD R13, R8, R13 ;  /* 0x0000000d080d7221 */ /* 0x010fca0000000000 */
[----:B------:R0:W-:Y:S04]  /*0270*/  STG.E desc[UR8][R4.64+-0x18], R13 ;  /* 0xffffe80d04007986 */ /* 0x0001e8000c101908 */
[----:B------:R-:W5:Y:S04]  /*0280*/  LDG.E R8, desc[UR8][R2.64+-0x14] ;  /* 0xffffec0802087981 */ /* 0x000f68000c1e1900 */
[----:B0-----:R-:W4:Y:S01]  /*0290*/  LDG.E R13, desc[UR8][R4.64+-0x8] ;  /* 0xfffff808040d7981 */ /* 0x001f22000c1e1900 */
[----:B-----5:R-:W-:-:S05]  /*02a0*/  FADD R15, R8, R15 ;  /* 0x0000000f080f7221 */ /* 0x020fca0000000000 */
[----:B------:R0:W-:Y:S04]  /*02b0*/  STG.E desc[UR8][R4.64+-0x14], R15 ;  /* 0xffffec0f04007986 */ /* 0x0001e8000c101908 */
[----:B------:R-:W2:Y:S04]  /*02c0*/  LDG.E R8, desc[UR8][R2.64+-0x10] ;  /* 0xfffff00802087981 */ /* 0x000ea8000c1e1900 */
[----:B0-----:R-:W5:Y:S01]  /*02d0*/  LDG.E R15, desc[UR8][R4.64+-0x4] ;  /* 0xfffffc08040f7981 */ /* 0x001f62000c1e1900 */
        /* <DEDUP_REMOVED lines=34> */
[----:B------:R-:W3:Y:S02]  /*0500*/  LDG.E R8, desc[UR8][R2.64+0x14] ;  /* 0x0000140802087981 */ /* 0x000ee4000c1e1900 */
[----:B---3--:R-:W-:-:S05]  /*0510*/  FADD R11, R8, R11 ;  /* 0x0000000b080b7221 */ /* 0x008fca0000000000 */
[----:B------:R1:W-:Y:S04]  /*0520*/  STG.E desc[UR8][R4.64+0x14], R11 ;  /* 0x0000140b04007986 */ /* 0x0003e8000c101908 */
[----:B------:R-:W4:Y:S01]  /*0530*/  LDG.E R8, desc[UR8][R2.64+0x18] ;  /* 0x0000180802087981 */ /* 0x000f22000c1e1900 */
[----:B------:R-:W-:Y:S01]  /*0540*/  IADD3 R7, PT, PT, R7, 0x10, RZ ;  /* 0x0000001007077810 */ /* 0x000fe20007ffe0ff */
[----:B----4-:R-:W-:-:S05]  /*0550*/  FADD R13, R8, R13 ;  /* 0x0000000d080d7221 */ /* 0x010fca0000000000 */
[----:B------:R1:W-:Y:S04]  /*0560*/  STG.E desc[UR8][R4.64+0x18], R13 ;  /* 0x0000180d04007986 */ /* 0x0003e8000c101908 */
[----:B------:R2:W5:Y:S01]  /*0570*/  LDG.E R8, desc[UR8][R2.64+0x1c] ;  /* 0x00001c0802087981 */ /* 0x000562000c1e1900 */
[----:B------:R-:W-:Y:S02]  /*0580*/  ISETP.NE.AND P1, PT, R7, RZ, PT ;  /* 0x000000ff0700720c */ /* 0x000fe40003f25270 */
[----:B------:R-:W-:-:S05]  /*0590*/  IADD3 R12, P2, PT, R2, 0x40, RZ ;  /* 0x00000040020c7810 */ /* 0x000fca0007f5e0ff */
[----:B--2---:R-:W-:Y:S02]  /*05a0*/  IMAD.X R3, RZ, RZ, R3, P2 ;  /* 0x000000ffff037224 */ /* 0x004fe400010e0603 */
[----:B-----5:R-:W-:Y:S01]  /*05b0*/  FADD R15, R8, R15 ;  /* 0x0000000f080f7221 */ /* 0x020fe20000000000 */
[----:B------:R-:W-:-:S04]  /*05c0*/  IADD3 R8, P3, PT, R4, 0x40, RZ ;  /* 0x0000004004087810 */ /* 0x000fc80007f7e0ff */
[----:B------:R1:W-:Y:S01]  /*05d0*/  STG.E desc[UR8][R4.64+0x1c], R15 ;  /* 0x00001c0f04007986 */ /* 0x0003e2000c101908 */
[----:B0-----:R-:W-:Y:S01]  /*05e0*/  IADD3.X R9, PT, PT, RZ, R5, RZ, P3, !PT ;  /* 0x00000005ff097210 */ /* 0x001fe20001ffe4ff */
[----:B------:R-:W-:Y:S07]  /*05f0*/  @P1 BRA `(.L_x_1) ;  /* 0xfffffff800d81947 */ /* 0x000fee000383ffff */
.L_x_0:
[----:B0-----:R-:W-:Y:S05]  /*0600*/  @!P0 EXIT ;  /* 0x000000000000894d */ /* 0x001fea0003800000 */
[----:B------:R-:W-:Y:S02]  /*0610*/  ISETP.GE.U32.AND P0, PT, R10, 0x8, PT ;  /* 0x000000080a00780c */ /* 0x000fe40003f06070 */
[----:B------:R-:W-:-:S04]  /*0620*/  LOP3.LUT R12, R6, 0x7, RZ, 0xc0, !PT ;  /* 0x00000007060c7812 */ /* 0x000fc800078ec0ff */
[----:B------:R-:W-:-:S07]  /*0630*/  ISETP.NE.AND P1, PT, R12, RZ, PT ;  /* 0x000000ff0c00720c */ /* 0x000fce0003f25270 */
[----:B------:R-:W-:Y:S06]  /*0640*/  @!P0 BRA `(.L_x_2) ;  /* 0x0000000000948947 */ /* 0x000fec0003800000 */
[----:B------:R-:W0:Y:S08]  /*0650*/  LDC.64 R2, c[0x0][0x388] ;  /* 0x0000e200ff027b82 */ /* 0x000e300000000a00 */
[----:B-1----:R-:W1:Y:S01]  /*0660*/  LDC.64 R4, c[0x0][0x390] ;  /* 0x0000e400ff047b82 */ /* 0x002e620000000a00 */
[----:B0-----:R-:W-:-:S05]  /*0670*/  IMAD.WIDE.U32 R2, R0, 0x4, R2 ;  /* 0x0000000400027825 */ /* 0x001fca00078e0002 */
[----:B------:R-:W2:Y:S01]  /*0680*/  LDG.E R7, desc[UR8][R2.64] ;  /* 0x0000000802077981 */ /* 0x000ea2000c1e1900 */
[----:B-1----:R-:W-:-:S05]  /*0690*/  IMAD.WIDE.U32 R4, R0, 0x4, R4 ;  /* 0x0000000400047825 */ /* 0x002fca00078e0004 */
[----:B------:R-:W2:Y:S04]  /*06a0*/  LDG.E R8, desc[UR8][R4.64] ;  /* 0x0000000804087981 */ /* 0x000ea8000c1e1900 */
[----:B------:R-:W3:Y:S04]  /*06b0*/  LDG.E R9, desc[UR8][R4.64+0x4] ;  /* 0x0000040804097981 */ /* 0x000ee8000c1e1900 */
[----:B------:R-:W4:Y:S04]  /*06c0*/  LDG.E R11, desc[UR8][R4.64+0x8] ;  /* 0x00000808040b7981 */ /* 0x000f28000c1e1900 */
[----:B------:R-:W5:Y:S01]  /*06d0*/  LDG.E R13, desc[UR8][R4.64+0xc] ;  /* 0x00000c08040d7981 */ /* 0x000f62000c1e1900 */
[----:B--2---:R-:W-:-:S05]  /*06e0*/  FADD R7, R7, R8 ;  /* 0x0000000807077221 */ /* 0x004fca0000000000 */
[----:B------:R-:W-:Y:S04]  /*06f0*/  STG.E desc[UR8][R4.64], R7 ;  /* 0x0000000704007986 */ /* 0x000fe8000c101908 */
[----:B------:R-:W3:Y:S02]  /*0700*/  LDG.E R8, desc[UR8][R2.64+0x4] ;  /* 0x0000040802087981 */ /* 0x000ee4000c1e1900 */
[----:B---3--:R-:W-:-:S05]  /*0710*/  FADD R9, R8, R9 ;  /* 0x0000000908097221 */ /* 0x008fca0000000000 */
[----:B------:R0:W-:Y:S04]  /*0720*/  STG.E desc[UR8][R4.64+0x4], R9 ;  /* 0x0000040904007986 */ /* 0x0001e8000c101908 */
[----:B------:R-:W4:Y:S04]  /*0730*/  LDG.E R8, desc[UR8][R2.64+0x8] ;  /* 0x0000080802087981 */ /* 0x000f28000c1e1900 */
[----:B0-----:R-:W2:Y:S01]  /*0740*/  LDG.E R9, desc[UR8][R4.64+0x14] ;  /* 0x0000140804097981 */ /* 0x001ea2000c1e1900 */
[----:B----4-:R-:W-:-:S05]  /*0750*/  FADD R11, R8, R11 ;  /* 0x0000000b080b7221 */ /* 0x010fca0000000000 */
[----:B------:R0:W-:Y:S04]  /*0760*/  STG.E desc[UR8][R4.64+0x8], R11 ;  /* 0x0000080b04007986 */ /* 0x0001e8000c101908 */
[----:B------:R-:W5:Y:S04]  /*0770*/  LDG.E R8, desc[UR8][R2.64+0xc] ;  /* 0x00000c0802087981 */ /* 0x000f68000c1e1900 */
[----:B0-----:R-:W3:Y:S01]  /*0780*/  LDG.E R11, desc[UR8][R4.64+0x18] ;  /* 0x00001808040b7981 */ /* 0x001ee2000c1e1900 */
[----:B-----5:R-:W-:-:S03]  /*0790*/  FADD R13, R8, R13 ;  /* 0x0000000d080d7221 */ /* 0x020fc60000000000 */
[----:B------:R-:W4:Y:S04]  /*07a0*/  LDG.E R8, desc[UR8][R4.64+0x10] ;  /* 0x0000100804087981 */ /* 0x000f28000c1e1900 */
[----:B------:R0:W-:Y:S04]  /*07b0*/  STG.E desc[UR8][R4.64+0xc], R13 ;  /* 0x00000c0d04007986 */ /* 0x0001e8000c101908 */
[----:B------:R-:W4:Y:S04]  /*07c0*/  LDG.E R7, desc[UR8][R2.64+0x10] ;  /* 0x0000100802077981 */ /* 0x000f28000c1e1900 */
[----:B0-----:R-:W5:Y:S01]  /*07d0*/  LDG.E R13, desc[UR8][R4.64+0x1c] ;  /* 0x00001c08040d7981 */ /* 0x001f62000c1e1900 */
[----:B----4-:R-:W-:-:S05]  /*07e0*/  FADD R7, R7, R8 ;  /* 0x0000000807077221 */ /* 0x010fca0000000000 */
[----:B------:R0:W-:Y:S04]  /*07f0*/  STG.E desc[UR8][R4.64+0x10], R7 ;  /* 0x0000100704007986 */ /* 0x0001e8000c101908 */
[----:B------:R-:W2:Y:S02]  /*0800*/  LDG.E R8, desc[UR8][R2.64+0x14] ;  /* 0x0000140802087981 */ /* 0x000ea4000c1e1900 */
[----:B--2---:R-:W-:-:S05]  /*0810*/  FADD R9, R8, R9 ;  /* 0x0000000908097221 */ /* 0x004fca0000000000 */
[----:B------:R0:W-:Y:S04]  /*0820*/  STG.E desc[UR8][R4.64+0x14], R9 ;  /* 0x0000140904007986 */ /* 0x0001e8000c101908 */
[----:B------:R-:W3:Y:S02]  /*0830*/  LDG.E R8, desc[UR8][R2.64+0x18] ;  /* 0x0000180802087981 */ /* 0x000ee4000c1e1900 */
[----:B---3--:R-:W-:-:S05]  /*0840*/  FADD R11, R8, R11 ;  /* 0x0000000b080b7221 */ /* 0x008fca0000000000 */
[----:B------:R0:W-:Y:S04]  /*0850*/  STG.E desc[UR8][R4.64+0x18], R11 ;  /* 0x0000180b04007986 */ /* 0x0001e8000c101908 */
[----:B------:R-:W5:Y:S01]  /*0860*/  LDG.E R8, desc[UR8][R2.64+0x1c] ;  /* 0x00001c0802087981 */ /* 0x000f62000c1e1900 */
[----:B------:R-:W-:Y:S01]  /*0870*/  IADD3 R0, PT, PT, R0, 0x8, RZ ;  /* 0x0000000800007810 */ /* 0x000fe20007ffe0ff */
[----:B-----5:R-:W-:-:S05]  /*0880*/  FADD R13, R8, R13 ;  /* 0x0000000d080d7221 */ /* 0x020fca0000000000 */
[----:B------:R0:W-:Y:S02]  /*0890*/  STG.E desc[UR8][R4.64+0x1c], R13 ;  /* 0x00001c0d04007986 */ /* 0x0001e4000c101908 */
.L_x_2:
[----:B------:R-:W-:Y:S05]  /*08a0*/  @!P1 EXIT ;  /* 0x000000000000994d */ /* 0x000fea0003800000 */
[----:B------:R-:W-:Y:S02]  /*08b0*/  ISETP.GE.U32.AND P0, PT, R12, 0x4, PT ;  /* 0x000000040c00780c */ /* 0x000fe40003f06070 */
[----:B------:R-:W-:-:S04]  /*08c0*/  LOP3.LUT R6, R6, 0x3, RZ, 0xc0, !PT ;  /* 0x0000000306067812 */ /* 0x000fc800078ec0ff */
[----:B------:R-:W-:-:S07]  /*08d0*/  ISETP.NE.AND P1, PT, R6, RZ, PT ;  /* 0x000000ff0600720c */ /* 0x000fce0003f25270 */
[----:B------:R-:W-:Y:S06]  /*08e0*/  @!P0 BRA `(.L_x_3) ;  /* 0x0000000000548947 */ /* 0x000fec0003800000 */
[----:B01----:R-:W0:Y:S08]  /*08f0*/  LDC.64 R4, c[0x0][0x388] ;  /* 0x0000e200ff047b82 */ /* 0x003e300000000a00 */
[----:B------:R-:W1:Y:S01]  /*0900*/  LDC.64 R2, c[0x0][0x390] ;  /* 0x0000e400ff027b82 */ /* 0x000e620000000a00 */
        /* <DEDUP_REMOVED lines=8> */
[----:B------:R2:W-:Y:S04]  /*0990*/  STG.E desc[UR8][R2.64], R7 ;  /* 0x0000000702007986 */ /* 0x0005e8000c101908 */
[----:B------:R-:W3:Y:S02]  /*09a0*/  LDG.E R8, desc[UR8][R4.64+0x4] ;  /* 0x0000040804087981 */ /* 0x000ee4000c1e1900 */
[----:B---3--:R-:W-:-:S05]  /*09b0*/  FADD R9, R8, R9 ;  /* 0x0000000908097221 */ /* 0x008fca0000000000 */
[----:B------:R2:W-:Y:S04]  /*09c0*/  STG.E desc[UR8][R2.64+0x4], R9 ;  /* 0x0000040902007986 */ /* 0x0005e8000c101908 */
[----:B------:R-:W4:Y:S02]  /*09d0*/  LDG.E R8, desc[UR8][R4.64+0x8] ;  /* 0x0000080804087981 */ /* 0x000f24000c1e1900 */
[----:B----4-:R-:W-:-:S05]  /*09e0*/  FADD R11, R8, R11 ;  /* 0x0000000b080b7221 */ /* 0x010fca0000000000 */
[----:B------:R2:W-:Y:S04]  /*09f0*/  STG.E desc[UR8][R2.64+0x8], R11 ;  /* 0x0000080b02007986 */ /* 0x0005e8000c101908 */
[----:B------:R-:W5:Y:S01]  /*0a00*/  LDG.E R8, desc[UR8][R4.64+0xc] ;  /* 0x00000c0804087981 */ /* 0x000f62000c1e1900 */
[----:B------:R-:W-:Y:S01]  /*0a10*/  IADD3 R0, PT, PT, R0, 0x4, RZ ;  /* 0x0000000400007810 */ /* 0x000fe20007ffe0ff */
[----:B-----5:R-:W-:-:S05]  /*0a20*/  FADD R13, R8, R13 ;  /* 0x0000000d080d7221 */ /* 0x020fca0000000000 */
[----:B------:R2:W-:Y:S02]  /*0a30*/  STG.E desc[UR8][R2.64+0xc], R13 ;  /* 0x00000c0d02007986 */ /* 0x0005e4000c101908 */
.L_x_3:
[----:B------:R-:W-:Y:S05]  /*0a40*/  @!P1 EXIT ;  /* 0x000000000000994d */ /* 0x000fea0003800000 */
[----:B--2---:R-:W2:Y:S01]  /*0a50*/  LDC.64 R2, c[0x0][0x390] ;  /* 0x0000e400ff027b82 */ /* 0x004ea20000000a00 */
[----:B------:R-:W-:-:S07]  /*0a60*/  IMAD.MOV R6, RZ, RZ, -R6 ;  /* 0x000000ffff067224 */ /* 0x000fce00078e0a06 */
[----:B01----:R-:W0:Y:S01]  /*0a70*/  LDC.64 R4, c[0x0][0x388] ;  /* 0x0000e200ff047b82 */ /* 0x003e220000000a00 */
[----:B--2---:R-:W-:-:S05]  /*0a80*/  IMAD.WIDE.U32 R2, R0, 0x4, R2 ;  /* 0x0000000400027825 */ /* 0x004fca00078e0002 */
[----:B------:R-:W-:Y:S01]  /*0a90*/  MOV R9, R3 ;  /* 0x0000000300097202 */ /* 0x000fe20000000f00 */
[----:B0-----:R-:W-:Y:S01]  /*0aa0*/  IMAD.WIDE.U32 R4, R0, 0x4, R4 ;  /* 0x0000000400047825 */ /* 0x001fe200078e0004 */
[----:B------:R-:W-:-:S07]  /*0ab0*/  MOV R0, R2 ;  /* 0x0000000200007202 */ /* 0x000fce0000000f00 */
.L_x_4:
[----:B0-----:R-:W-:Y:S02]  /*0ac0*/  MOV R2, R0 ;  /* 0x0000000000027202 */ /* 0x001fe40000000f00 */
[----:B------:R-:W-:Y:S01]  /*0ad0*/  MOV R3, R9 ;  /* 0x0000000900037202 */ /* 0x000fe20000000f00 */
[----:B------:R0:W2:Y:S04]  /*0ae0*/  LDG.E R0, desc[UR8][R4.64] ;  /* 0x0000000804007981 */ /* 0x0000a8000c1e1900 */
[----:B------:R-:W2:Y:S01]  /*0af0*/  LDG.E R7, desc[UR8][R2.64] ;  /* 0x0000000802077981 */ /* 0x000ea2000c1e1900 */
[----:B------:R-:W-:-:S04]  /*0b00*/  IADD3 R6, PT, PT, R6, 0x1, RZ ;  /* 0x0000000106067810 */ /* 0x000fc80007ffe0ff */
[----:B------:R-:W-:Y:S02]  /*0b10*/  ISETP.NE.AND P0, PT, R6, RZ, PT ;  /* 0x000000ff0600720c */ /* 0x000fe40003f05270 */
[----:B0-----:R-:W-:-:S04]  /*0b20*/  IADD3 R4, P2, PT, R4, 0x4, RZ ;  /* 0x0000000404047810 */ /* 0x001fc80007f5e0ff */
[----:B------:R-:W-:Y:S01]  /*0b30*/  IADD3.X R5, PT, PT, RZ, R5, RZ, P2, !PT ;  /* 0x00000005ff057210 */ /* 0x000fe200017fe4ff */
[----:B--2---:R-:W-:Y:S01]  /*0b40*/  FADD R7, R0, R7 ;  /* 0x0000000700077221 */ /* 0x004fe20000000000 */
[----:B------:R-:W-:-:S04]  /*0b50*/  IADD3 R0, P1, PT, R2, 0x4, RZ ;  /* 0x0000000402007810 */ /* 0x000fc80007f3e0ff */
[----:B------:R0:W-:Y:S01]  /*0b60*/  STG.E desc[UR8][R2.64], R7 ;  /* 0x0000000702007986 */ /* 0x0001e2000c101908 */
[----:B------:R-:W-:Y:S01]  /*0b70*/  IADD3.X R9, PT, PT, RZ, R3, RZ, P1, !PT ;  /* 0x00000003ff097210 */ /* 0x000fe20000ffe4ff */
[----:B------:R-:W-:Y:S07]  /*0b80*/  @P0 BRA `(.L_x_4) ;  /* 0xfffffffc00cc0947 */ /* 0x000fee000383ffff */
[----:B------:R-:W-:Y:S05]  /*0b90*/  EXIT ;  /* 0x000000000000794d */ /* 0x000fea0003800000 */
.L_x_5:
[----:B------:R-:W-:-:S00]  /*0ba0*/  BRA `(.L_x_5) ;  /* 0xfffffffc00fc7947 */ /* 0x000fc0000383ffff */
[----:B------:R-:W-:-:S00]  /*0bb0*/  NOP ;  /* 0x0000000000007918 */ /* 0x000fc00000000000 */
        /* <DEDUP_REMOVED lines=12> */
.L_x_6:


//--------------------- .nv.shared.reserved.0     --------------------------
	.section	.nv.shared.reserved.0,"aw",@nobits
	.weak		__nv_reservedSMEM_offset_0_alias
	.size		__nv_reservedSMEM_offset_0_alias, 0, 64
	.other		__nv_reservedSMEM_offset_0_alias,@"STO_CUDA_RESERVED_SHARED STV_DEFAULT"
__nv_reservedSMEM_offset_0_alias:
	.zero		0
	.zero		64


//--------------------- .nv.constant0._Z19add_single_threadediPfS_ --------------------------
	.section	.nv.constant0._Z19add_single_threadediPfS_,"a",@progbits
	.sectionflags	@""
	.align	4
.nv.constant0._Z19add_single_threadediPfS_:
	.zero		920


//--------------------- SYMBOLS --------------------------

	.type		.nv.reservedSmem.offset0,@object
	.size		.nv.reservedSmem.offset0,0x4
